	.headerflags	@"EF_CUDA_TEXMODE_UNIFIED EF_CUDA_64BIT_ADDRESS EF_CUDA_ACCELERATORS EF_CUDA_SM90 EF_CUDA_VIRTUAL_SM(EF_CUDA_SM90)"
	.elftype	@"ET_EXEC"


//--------------------- .nv.info                  --------------------------
	.section	.nv.info,"",@"SHT_CUDA_INFO"
	.align	4


	//----- nvinfo : EIATTR_REGCOUNT
	.align		4
        /*0000*/ 	.byte	0x04, 0x2f
        /*0002*/ 	.short	(.L_1 - .L_0)
	.align		4
.L_0:
        /*0004*/ 	.word	index@(triton_poi_fused_convolution_40)
        /*0008*/ 	.word	0x0000000a


	//----- nvinfo : EIATTR_MIN_STACK_SIZE
	.align		4
.L_1:
        /*000c*/ 	.byte	0x04, 0x12
        /*000e*/ 	.short	(.L_3 - .L_2)
	.align		4
.L_2:
        /*0010*/ 	.word	index@(triton_poi_fused_convolution_40)
        /*0014*/ 	.word	0x00000000


	//----- nvinfo : EIATTR_FRAME_SIZE
	.align		4
.L_3:
        /*0018*/ 	.byte	0x04, 0x11
        /*001a*/ 	.short	(.L_5 - .L_4)
	.align		4
.L_4:
        /*001c*/ 	.word	index@(triton_poi_fused_convolution_40)
        /*0020*/ 	.word	0x00000000


	//----- nvinfo : EIATTR_MIN_STACK_SIZE
	.align		4
.L_5:
        /*0024*/ 	.byte	0x04, 0x12
        /*0026*/ 	.short	(.L_7 - .L_6)
	.align		4
.L_6:
        /*0028*/ 	.word	index@(triton_poi_fused_convolution_40)
        /*002c*/ 	.word	0x00000000
.L_7:


//--------------------- .nv.info.triton_poi_fused_convolution_40 --------------------------
	.section	.nv.info.triton_poi_fused_convolution_40,"",@"SHT_CUDA_INFO"
	.sectionflags	@""
	.align	4


	//----- nvinfo : EIATTR_CUDA_API_VERSION
	.align		4
        /*0000*/ 	.byte	0x04, 0x37
        /*0002*/ 	.short	(.L_9 - .L_8)
.L_8:
        /*0004*/ 	.word	0x0000007c


	//----- nvinfo : EIATTR_KPARAM_INFO
	.align		4
.L_9:
        /*0008*/ 	.byte	0x04, 0x17
        /*000a*/ 	.short	(.L_11 - .L_10)
.L_10:
        /*000c*/ 	.word	0x00000000
        /*0010*/ 	.short	0x0002
        /*0012*/ 	.short	0x0010
        /*0014*/ 	.byte	0x00, 0xf0, 0x11, 0x00


	//----- nvinfo : EIATTR_KPARAM_INFO
	.align		4
.L_11:
        /*0018*/ 	.byte	0x04, 0x17
        /*001a*/ 	.short	(.L_13 - .L_12)
.L_12:
        /*001c*/ 	.word	0x00000000
        /*0020*/ 	.short	0x0001
        /*0022*/ 	.short	0x0008
        /*0024*/ 	.byte	0x00, 0xf4, 0x21, 0x00


	//----- nvinfo : EIATTR_KPARAM_INFO
	.align		4
.L_13:
        /*0028*/ 	.byte	0x04, 0x17
        /*002a*/ 	.short	(.L_15 - .L_14)
.L_14:
        /*002c*/ 	.word	0x00000000
        /*0030*/ 	.short	0x0000
        /*0032*/ 	.short	0x0000
        /*0034*/ 	.byte	0x00, 0xf4, 0x21, 0x00


	//----- nvinfo : EIATTR_SPARSE_MMA_MASK
	.align		4
.L_15:
        /*0038*/ 	.byte	0x03, 0x50
        /*003a*/ 	.short	0x0000


	//----- nvinfo : EIATTR_MAXREG_COUNT
	.align		4
        /*003c*/ 	.byte	0x03, 0x1b
        /*003e*/ 	.short	0x00ff


	//----- nvinfo : EIATTR_EXIT_INSTR_OFFSETS
	.align		4
        /*0040*/ 	.byte	0x04, 0x1c
        /*0042*/ 	.short	(.L_17 - .L_16)


	//   ....[0]....
.L_16:
        /*0044*/ 	.word	0x000000f0


	//----- nvinfo : EIATTR_REQNTID
	.align		4
.L_17:
        /*0048*/ 	.byte	0x04, 0x10
        /*004a*/ 	.short	(.L_19 - .L_18)
.L_18:
        /*004c*/ 	.word	0x00000080
        /*0050*/ 	.word	0x00000001
        /*0054*/ 	.word	0x00000001


	//----- nvinfo : EIATTR_CBANK_PARAM_SIZE
	.align		4
.L_19:
        /*0058*/ 	.byte	0x03, 0x19
        /*005a*/ 	.short	0x0014


	//----- nvinfo : EIATTR_PARAM_CBANK
	.align		4
        /*005c*/ 	.byte	0x04, 0x0a
        /*005e*/ 	.short	(.L_21 - .L_20)
	.align		4
.L_20:
        /*0060*/ 	.word	index@(.nv.constant0.triton_poi_fused_convolution_40)
        /*0064*/ 	.short	0x0210
        /*0066*/ 	.short	0x0014


	//----- nvinfo : EIATTR_SW_WAR
	.align		4
.L_21:
        /*0068*/ 	.byte	0x04, 0x36
        /*006a*/ 	.short	(.L_23 - .L_22)
.L_22:
        /*006c*/ 	.word	0x00000008
.L_23:


//--------------------- .nv.callgraph             --------------------------
	.section	.nv.callgraph,"",@"SHT_CUDA_CALLGRAPH"
	.align	4
	.sectionentsize	8
	.align		4
        /*0000*/ 	.word	0x00000000
	.align		4
        /*0004*/ 	.word	0xffffffff
	.align		4
        /*0008*/ 	.word	0x00000000
	.align		4
        /*000c*/ 	.word	0xfffffffe
	.align		4
        /*0010*/ 	.word	0x00000000
	.align		4
        /*0014*/ 	.word	0xfffffffd
	.align		4
        /*0018*/ 	.word	0x00000000
	.align		4
        /*001c*/ 	.word	0xfffffffc


//--------------------- .text.triton_poi_fused_convolution_40 --------------------------
	.section	.text.triton_poi_fused_convolution_40,"ax",@progbits
	.align	128
        .global         triton_poi_fused_convolution_40
        .type           triton_poi_fused_convolution_40,@function
        .size           triton_poi_fused_convolution_40,(.L_x_1 - triton_poi_fused_convolution_40)
        .other          triton_poi_fused_convolution_40,@"STO_CUDA_ENTRY STV_DEFAULT"
triton_poi_fused_convolution_40:
.text.triton_poi_fused_convolution_40:
[----:B------:R-:W-:Y:S01]  /*0000*/  LDC R1, c[0x0][0x28] ;  /* 0x00000a00ff017b82 */ /* 0x000fe20000000800 */
[----:B------:R-:W1:Y:S07]  /*0010*/  S2R R0, SR_TID.X ;  /* 0x0000000000007919 */ /* 0x000e6e0000002100 */
[----:B------:R-:W2:Y:S01]  /*0020*/  LDC.64 R2, c[0x0][0x210] ;  /* 0x00008400ff027b82 */ /* 0x000ea20000000a00 */
[----:B------:R-:W-:Y:S01]  /*0030*/  ULDC.64 UR4, c[0x0][0x208] ;  /* 0x0000820000047ab9 */ /* 0x000fe20000000a00 */
[----:B------:R-:W3:Y:S06]  /*0040*/  S2R R7, SR_CTAID.X ;  /* 0x0000000000077919 */ /* 0x000eec0000002500 */
[----:B------:R-:W4:Y:S01]  /*0050*/  LDC.64 R4, c[0x0][0x218] ;  /* 0x00008600ff047b82 */ /* 0x000f220000000a00 */
[----:B-1----:R-:W-:Y:S01]  /*0060*/  SHF.L.U32 R0, R0, 0x1, RZ ;  /* 0x0000000100007819 */ /* 0x002fe200000006ff */
[----:B----4-:R-:W4:Y:S03]  /*0070*/  LDG.E.EL.64 R4, desc[UR4][R4.64] ;  /* 0x0000000404047981 */ /* 0x010f26000c2e1b00 */
[----:B------:R-:W-:-:S04]  /*0080*/  LOP3.LUT R0, R0, 0xfe, RZ, 0xc0, !PT ;  /* 0x000000fe00007812 */ /* 0x000fc800078ec0ff */
[----:B---3--:R-:W-:-:S05]  /*0090*/  LEA R7, R7, R0, 0x8 ;  /* 0x0000000007077211 */ /* 0x008fca00078e40ff */
[----:B--2---:R-:W-:-:S05]  /*00a0*/  IMAD.WIDE R2, R7, 0x4, R2 ;  /* 0x0000000407027825 */ /* 0x004fca00078e0202 */
[----:B------:R-:W4:Y:S02]  /*00b0*/  LDG.E.64 R6, desc[UR4][R2.64] ;  /* 0x0000000402067981 */ /* 0x000f24000c1e1b00 */
[----:B----4-:R-:W-:Y:S01]  /*00c0*/  FADD R6, R6, R4 ;  /* 0x0000000406067221 */ /* 0x010fe20000000000 */
[----:B------:R-:W-:-:S05]  /*00d0*/  FADD R7, R7, R5 ;  /* 0x0000000507077221 */ /* 0x000fca0000000000 */
[----:B------:R-:W-:Y:S01]  /*00e0*/  STG.E.64 desc[UR4][R2.64], R6 ;  /* 0x0000000602007986 */ /* 0x000fe2000c101b04 */
[----:B------:R-:W-:Y:S05]  /*00f0*/  EXIT ;  /* 0x000000000000794d */ /* 0x000fea0003800000 */
.L_x_0:
[----:B------:R-:W-:-:S00]  /*0100*/  BRA `(.L_x_0) ;  /* 0xfffffffc00fc7947 */ /* 0x000fc0000383ffff */
[----:B------:R-:W-:-:S00]  /*0110*/  NOP ;  /* 0x0000000000007918 */ /* 0x000fc00000000000 */
        /* <DEDUP_REMOVED lines=14> */
.L_x_1:


//--------------------- .nv.constant0.triton_poi_fused_convolution_40 --------------------------
	.section	.nv.constant0.triton_poi_fused_convolution_40,"a",@progbits
	.sectionflags	@""
	.align	4
.nv.constant0.triton_poi_fused_convolution_40:
	.zero		548
